	.headerflags	@"EF_CUDA_TEXMODE_UNIFIED EF_CUDA_64BIT_ADDRESS EF_CUDA_ACCELERATORS EF_CUDA_SM90 EF_CUDA_VIRTUAL_SM(EF_CUDA_SM90)"
	.elftype	@"ET_EXEC"


//--------------------- .nv.info                  --------------------------
	.section	.nv.info,"",@"SHT_CUDA_INFO"
	.align	4


	//----- nvinfo : EIATTR_REGCOUNT
	.align		4
        /*0000*/ 	.byte	0x04, 0x2f
        /*0002*/ 	.short	(.L_1 - .L_0)
	.align		4
.L_0:
        /*0004*/ 	.word	index@(triton_poi_fused_cat_convolution_31)
        /*0008*/ 	.word	0x00000018


	//----- nvinfo : EIATTR_MIN_STACK_SIZE
	.align		4
.L_1:
        /*000c*/ 	.byte	0x04, 0x12
        /*000e*/ 	.short	(.L_3 - .L_2)
	.align		4
.L_2:
        /*0010*/ 	.word	index@(triton_poi_fused_cat_convolution_31)
        /*0014*/ 	.word	0x00000000


	//----- nvinfo : EIATTR_FRAME_SIZE
	.align		4
.L_3:
        /*0018*/ 	.byte	0x04, 0x11
        /*001a*/ 	.short	(.L_5 - .L_4)
	.align		4
.L_4:
        /*001c*/ 	.word	index@(triton_poi_fused_cat_convolution_31)
        /*0020*/ 	.word	0x00000000


	//----- nvinfo : EIATTR_MIN_STACK_SIZE
	.align		4
.L_5:
        /*0024*/ 	.byte	0x04, 0x12
        /*0026*/ 	.short	(.L_7 - .L_6)
	.align		4
.L_6:
        /*0028*/ 	.word	index@(triton_poi_fused_cat_convolution_31)
        /*002c*/ 	.word	0x00000000
.L_7:


//--------------------- .nv.info.triton_poi_fused_cat_convolution_31 --------------------------
	.section	.nv.info.triton_poi_fused_cat_convolution_31,"",@"SHT_CUDA_INFO"
	.sectionflags	@""
	.align	4


	//----- nvinfo : EIATTR_CUDA_API_VERSION
	.align		4
        /*0000*/ 	.byte	0x04, 0x37
        /*0002*/ 	.short	(.L_9 - .L_8)
.L_8:
        /*0004*/ 	.word	0x0000007c


	//----- nvinfo : EIATTR_KPARAM_INFO
	.align		4
.L_9:
        /*0008*/ 	.byte	0x04, 0x17
        /*000a*/ 	.short	(.L_11 - .L_10)
.L_10:
        /*000c*/ 	.word	0x00000000
        /*0010*/ 	.short	0x0004
        /*0012*/ 	.short	0x001c
        /*0014*/ 	.byte	0x00, 0xf0, 0x11, 0x00


	//----- nvinfo : EIATTR_KPARAM_INFO
	.align		4
.L_11:
        /*0018*/ 	.byte	0x04, 0x17
        /*001a*/ 	.short	(.L_13 - .L_12)
.L_12:
        /*001c*/ 	.word	0x00000000
        /*0020*/ 	.short	0x0003
        /*0022*/ 	.short	0x0018
        /*0024*/ 	.byte	0x00, 0xf0, 0x11, 0x00


	//----- nvinfo : EIATTR_KPARAM_INFO
	.align		4
.L_13:
        /*0028*/ 	.byte	0x04, 0x17
        /*002a*/ 	.short	(.L_15 - .L_14)
.L_14:
        /*002c*/ 	.word	0x00000000
        /*0030*/ 	.short	0x0002
        /*0032*/ 	.short	0x0010
        /*0034*/ 	.byte	0x00, 0xf4, 0x21, 0x00


	//----- nvinfo : EIATTR_KPARAM_INFO
	.align		4
.L_15:
        /*0038*/ 	.byte	0x04, 0x17
        /*003a*/ 	.short	(.L_17 - .L_16)
.L_16:
        /*003c*/ 	.word	0x00000000
        /*0040*/ 	.short	0x0001
        /*0042*/ 	.short	0x0008
        /*0044*/ 	.byte	0x00, 0xf4, 0x21, 0x00


	//----- nvinfo : EIATTR_KPARAM_INFO
	.align		4
.L_17:
        /*0048*/ 	.byte	0x04, 0x17
        /*004a*/ 	.short	(.L_19 - .L_18)
.L_18:
        /*004c*/ 	.word	0x00000000
        /*0050*/ 	.short	0x0000
        /*0052*/ 	.short	0x0000
        /*0054*/ 	.byte	0x00, 0xf4, 0x21, 0x00


	//----- nvinfo : EIATTR_SPARSE_MMA_MASK
	.align		4
.L_19:
        /*0058*/ 	.byte	0x03, 0x50
        /*005a*/ 	.short	0x0000


	//----- nvinfo : EIATTR_MAXREG_COUNT
	.align		4
        /*005c*/ 	.byte	0x03, 0x1b
        /*005e*/ 	.short	0x00ff


	//----- nvinfo : EIATTR_EXIT_INSTR_OFFSETS
	.align		4
        /*0060*/ 	.byte	0x04, 0x1c
        /*0062*/ 	.short	(.L_21 - .L_20)


	//   ....[0]....
.L_20:
        /*0064*/ 	.word	0x00000400


	//   ....[1]....
        /*0068*/ 	.word	0x00000420


	//----- nvinfo : EIATTR_REQNTID
	.align		4
.L_21:
        /*006c*/ 	.byte	0x04, 0x10
        /*006e*/ 	.short	(.L_23 - .L_22)
.L_22:
        /*0070*/ 	.word	0x00000080
        /*0074*/ 	.word	0x00000001
        /*0078*/ 	.word	0x00000001


	//----- nvinfo : EIATTR_CBANK_PARAM_SIZE
	.align		4
.L_23:
        /*007c*/ 	.byte	0x03, 0x19
        /*007e*/ 	.short	0x0020


	//----- nvinfo : EIATTR_PARAM_CBANK
	.align		4
        /*0080*/ 	.byte	0x04, 0x0a
        /*0082*/ 	.short	(.L_25 - .L_24)
	.align		4
.L_24:
        /*0084*/ 	.word	index@(.nv.constant0.triton_poi_fused_cat_convolution_31)
        /*0088*/ 	.short	0x0210
        /*008a*/ 	.short	0x0020


	//----- nvinfo : EIATTR_SW_WAR
	.align		4
.L_25:
        /*008c*/ 	.byte	0x04, 0x36
        /*008e*/ 	.short	(.L_27 - .L_26)
.L_26:
        /*0090*/ 	.word	0x00000008
.L_27:


//--------------------- .nv.callgraph             --------------------------
	.section	.nv.callgraph,"",@"SHT_CUDA_CALLGRAPH"
	.align	4
	.sectionentsize	8
	.align		4
        /*0000*/ 	.word	0x00000000
	.align		4
        /*0004*/ 	.word	0xffffffff
	.align		4
        /*0008*/ 	.word	0x00000000
	.align		4
        /*000c*/ 	.word	0xfffffffe
	.align		4
        /*0010*/ 	.word	0x00000000
	.align		4
        /*0014*/ 	.word	0xfffffffd
	.align		4
        /*0018*/ 	.word	0x00000000
	.align		4
        /*001c*/ 	.word	0xfffffffc


//--------------------- .text.triton_poi_fused_cat_convolution_31 --------------------------
	.section	.text.triton_poi_fused_cat_convolution_31,"ax",@progbits
	.sectionflags	@"SHF_BARRIERS=1"
	.align	128
        .global         triton_poi_fused_cat_convolution_31
        .type           triton_poi_fused_cat_convolution_31,@function
        .size           triton_poi_fused_cat_convolution_31,(.L_x_1 - triton_poi_fused_cat_convolution_31)
        .other          triton_poi_fused_cat_convolution_31,@"STO_CUDA_ENTRY STV_DEFAULT"
triton_poi_fused_cat_convolution_31:
.text.triton_poi_fused_cat_convolution_31:
[----:B------:R-:W0:Y:S02]  /*0000*/  LDC R1, c[0x0][0x28] ;  /* 0x00000a00ff017b82 */ /* 0x000e240000000800 */
[----:B------:R-:W1:Y:S01]  /*0010*/  S2R R13, SR_TID.X ;  /* 0x00000000000d7919 */ /* 0x000e620000002100 */
[----:B------:R-:W-:Y:S01]  /*0020*/  ULDC.64 UR6, c[0x0][0x208] ;  /* 0x0000820000067ab9 */ /* 0x000fe20000000a00 */
[----:B------:R-:W2:Y:S01]  /*0030*/  S2R R2, SR_CTAID.Y ;  /* 0x0000000000027919 */ /* 0x000ea20000002600 */
[----:B------:R-:W3:Y:S01]  /*0040*/  S2R R10, SR_CTAID.X ;  /* 0x00000000000a7919 */ /* 0x000ee20000002500 */
[----:B-1----:R-:W-:Y:S02]  /*0050*/  IMAD.SHL.U32 R0, R13, 0x4, RZ ;  /* 0x000000040d007824 */ /* 0x002fe400078e00ff */
[----:B--2---:R-:W-:Y:S01]  /*0060*/  IMAD.SHL.U32 R12, R2, 0x200, RZ ;  /* 0x00000200020c7824 */ /* 0x004fe200078e00ff */
[----:B------:R-:W-:Y:S02]  /*0070*/  SHF.R.S32.HI R5, RZ, 0x16, R2 ;  /* 0x00000016ff057819 */ /* 0x000fe40000011402 */
[----:B------:R-:W-:Y:S01]  /*0080*/  LOP3.LUT R9, R0, 0x1fc, RZ, 0xc0, !PT ;  /* 0x000001fc00097812 */ /* 0x000fe200078ec0ff */
[----:B------:R-:W1:Y:S01]  /*0090*/  LDC.64 R2, c[0x0][0x210] ;  /* 0x00008400ff027b82 */ /* 0x000e620000000a00 */
[----:B------:R-:W-:-:S02]  /*00a0*/  SGXT R5, R5, 0x1 ;  /* 0x000000010505781a */ /* 0x000fc40000000200 */
[----:B------:R-:W-:Y:S02]  /*00b0*/  LOP3.LUT R0, R12, R9, RZ, 0xfc, !PT ;  /* 0x000000090c007212 */ /* 0x000fe400078efcff */
[----:B---3--:R-:W-:Y:S02]  /*00c0*/  ISETP.GE.AND P0, PT, R10, 0x40, PT ;  /* 0x000000400a00780c */ /* 0x008fe40003f06270 */
[----:B------:R-:W-:-:S04]  /*00d0*/  LEA.HI R5, R5, R0, RZ, 0x8 ;  /* 0x0000000005057211 */ /* 0x000fc800078f40ff */
[C---:B------:R-:W-:Y:S01]  /*00e0*/  LOP3.LUT R7, R5.reuse, 0xffffff00, RZ, 0xc0, !PT ;  /* 0xffffff0005077812 */ /* 0x040fe200078ec0ff */
[----:B------:R-:W-:-:S04]  /*00f0*/  IMAD.SHL.U32 R5, R5, 0x40, RZ ;  /* 0x0000004005057824 */ /* 0x000fc800078e00ff */
[----:B------:R-:W-:Y:S01]  /*0100*/  IMAD.IADD R7, R0, 0x1, -R7 ;  /* 0x0000000100077824 */ /* 0x000fe200078e0a07 */
[----:B------:R-:W-:Y:S02]  /*0110*/  LOP3.LUT R0, R5, 0xffffc000, RZ, 0xc0, !PT ;  /* 0xffffc00005007812 */ /* 0x000fe400078ec0ff */
[----:B------:R-:W-:Y:S01]  /*0120*/  CS2R R4, SRZ ;  /* 0x0000000000047805 */ /* 0x000fe2000001ff00 */
[----:B------:R-:W-:-:S04]  /*0130*/  IMAD R7, R10, 0x100, R7 ;  /* 0x000001000a077824 */ /* 0x000fc800078e0207 */
[----:B------:R-:W-:Y:S01]  /*0140*/  IMAD.IADD R11, R7, 0x1, R0 ;  /* 0x00000001070b7824 */ /* 0x000fe200078e0200 */
[----:B------:R-:W-:-:S03]  /*0150*/  CS2R R6, SRZ ;  /* 0x0000000000067805 */ /* 0x000fc6000001ff00 */
[----:B-1----:R-:W-:-:S05]  /*0160*/  IMAD.WIDE R2, R11, 0x4, R2 ;  /* 0x000000040b027825 */ /* 0x002fca00078e0202 */
[----:B------:R1:W2:Y:S01]  /*0170*/  @!P0 LDG.E.EL.128 R4, desc[UR6][R2.64] ;  /* 0x0000000602048981 */ /* 0x0002a2000c2e1d00 */
[----:B------:R-:W3:Y:S01]  /*0180*/  S2UR UR5, SR_CgaCtaId ;  /* 0x00000000000579c3 */ /* 0x000ee20000008800 */
[----:B------:R-:W-:Y:S01]  /*0190*/  UMOV UR4, 0x400 ;  /* 0x0000040000047882 */ /* 0x000fe20000000000 */
[----:B------:R-:W-:Y:S02]  /*01a0*/  LOP3.LUT R17, R13, 0x7f, RZ, 0xc0, !PT ;  /* 0x0000007f0d117812 */ /* 0x000fe400078ec0ff */
[----:B------:R-:W-:Y:S02]  /*01b0*/  LOP3.LUT R13, R12, 0x7f, R13, 0xf8, !PT ;  /* 0x0000007f0c0d7812 */ /* 0x000fe400078ef80d */
[----:B------:R-:W-:Y:S02]  /*01c0*/  LOP3.LUT R0, R17, 0x80, RZ, 0xfc, !PT ;  /* 0x0000008011007812 */ /* 0x000fe400078efcff */
[----:B------:R-:W-:Y:S01]  /*01d0*/  LOP3.LUT R19, R12, 0x80, R17, 0xfe, !PT ;  /* 0x000000800c137812 */ /* 0x000fe200078efe11 */
[----:B------:R-:W-:Y:S01]  /*01e0*/  IMAD R13, R13, 0x40, R10 ;  /* 0x000000400d0d7824 */ /* 0x000fe200078e020a */
[----:B-1----:R-:W-:-:S02]  /*01f0*/  LOP3.LUT R2, R17, 0x100, RZ, 0xfc, !PT ;  /* 0x0000010011027812 */ /* 0x002fc400078efcff */
[----:B------:R-:W-:Y:S01]  /*0200*/  LOP3.LUT R3, R17, 0x180, RZ, 0xfc, !PT ;  /* 0x0000018011037812 */ /* 0x000fe200078efcff */
[----:B------:R-:W-:Y:S01]  /*0210*/  IMAD R19, R19, 0x40, R10 ;  /* 0x0000004013137824 */ /* 0x000fe200078e020a */
[----:B------:R-:W-:-:S05]  /*0220*/  LOP3.LUT R21, R12, 0x100, R17, 0xfe, !PT ;  /* 0x000001000c157812 */ /* 0x000fca00078efe11 */
[----:B------:R-:W-:Y:S01]  /*0230*/  IMAD R21, R21, 0x40, R10 ;  /* 0x0000004015157824 */ /* 0x000fe200078e020a */
[----:B---3--:R-:W-:-:S06]  /*0240*/  UPRMT UR4, UR5, 0x654, UR4 ;  /* 0x0000065405047896 */ /* 0x008fcc0008000004 */
[----:B------:R-:W-:Y:S02]  /*0250*/  LEA R9, R9, UR4, 0x3 ;  /* 0x0000000409097c11 */ /* 0x000fe4000f8e18ff */
[----:B------:R-:W-:Y:S02]  /*0260*/  LEA R16, R17, UR4, 0x3 ;  /* 0x0000000411107c11 */ /* 0x000fe4000f8e18ff */
[----:B------:R-:W-:Y:S02]  /*0270*/  LEA R15, R0, UR4, 0x3 ;  /* 0x00000004000f7c11 */ /* 0x000fe4000f8e18ff */
[----:B------:R-:W-:Y:S02]  /*0280*/  LEA R14, R2, UR4, 0x3 ;  /* 0x00000004020e7c11 */ /* 0x000fe4000f8e18ff */
[----:B------:R-:W-:Y:S02]  /*0290*/  LEA R0, R3, UR4, 0x3 ;  /* 0x0000000403007c11 */ /* 0x000fe4000f8e18ff */
[----:B------:R-:W1:Y:S01]  /*02a0*/  LDC.64 R2, c[0x0][0x220] ;  /* 0x00008800ff027b82 */ /* 0x000e620000000a00 */
[----:B------:R-:W-:-:S05]  /*02b0*/  LOP3.LUT R17, R12, 0x180, R17, 0xfe, !PT ;  /* 0x000001800c117812 */ /* 0x000fca00078efe11 */
[----:B------:R-:W-:Y:S02]  /*02c0*/  IMAD R17, R17, 0x40, R10 ;  /* 0x0000004011117824 */ /* 0x000fe400078e020a */
[----:B-1----:R-:W-:Y:S01]  /*02d0*/  IMAD.WIDE R2, R11, 0x4, R2 ;  /* 0x000000040b027825 */ /* 0x002fe200078e0202 */
[----:B--2---:R-:W-:Y:S04]  /*02e0*/  STS [R9], R4 ;  /* 0x0000000409007388 */ /* 0x004fe80000000800 */
[----:B------:R-:W-:Y:S04]  /*02f0*/  STS [R9+0x8], R5 ;  /* 0x0000080509007388 */ /* 0x000fe80000000800 */
[----:B------:R-:W-:Y:S04]  /*0300*/  STS [R9+0x10], R6 ;  /* 0x0000100609007388 */ /* 0x000fe80000000800 */
[----:B------:R1:W-:Y:S01]  /*0310*/  STS [R9+0x18], R7 ;  /* 0x0000180709007388 */ /* 0x0003e20000000800 */
[----:B------:R-:W-:Y:S08]  /*0320*/  BAR.SYNC.DEFER_BLOCKING 0x0 ;  /* 0x0000000000007b1d */ /* 0x000ff00000010000 */
[----:B-1----:R-:W1:Y:S01]  /*0330*/  LDC.64 R8, c[0x0][0x218] ;  /* 0x00008600ff087b82 */ /* 0x002e620000000a00 */
[----:B------:R-:W2:Y:S04]  /*0340*/  LDS R16, [R16] ;  /* 0x0000000010107984 */ /* 0x000ea80000000800 */
[----:B------:R-:W3:Y:S01]  /*0350*/  LDS R15, [R15] ;  /* 0x000000000f0f7984 */ /* 0x000ee20000000800 */
[----:B-1----:R-:W-:-:S03]  /*0360*/  IMAD.WIDE R12, R13, 0x4, R8 ;  /* 0x000000040d0c7825 */ /* 0x002fc600078e0208 */
[----:B------:R-:W1:Y:S01]  /*0370*/  LDS R14, [R14] ;  /* 0x000000000e0e7984 */ /* 0x000e620000000800 */
[----:B------:R-:W-:-:S03]  /*0380*/  IMAD.WIDE R18, R19, 0x4, R8 ;  /* 0x0000000413127825 */ /* 0x000fc600078e0208 */
[----:B------:R-:W4:Y:S01]  /*0390*/  LDS R0, [R0] ;  /* 0x0000000000007984 */ /* 0x000f220000000800 */
[----:B------:R-:W-:-:S04]  /*03a0*/  IMAD.WIDE R20, R21, 0x4, R8 ;  /* 0x0000000415147825 */ /* 0x000fc800078e0208 */
[----:B------:R-:W-:Y:S01]  /*03b0*/  IMAD.WIDE R8, R17, 0x4, R8 ;  /* 0x0000000411087825 */ /* 0x000fe200078e0208 */
[----:B--2---:R2:W-:Y:S04]  /*03c0*/  @!P0 STG.E desc[UR6][R12.64], R16 ;  /* 0x000000100c008986 */ /* 0x0045e8000c101906 */
[----:B---3--:R2:W-:Y:S04]  /*03d0*/  @!P0 STG.E desc[UR6][R18.64], R15 ;  /* 0x0000000f12008986 */ /* 0x0085e8000c101906 */
[----:B-1----:R2:W-:Y:S04]  /*03e0*/  @!P0 STG.E desc[UR6][R20.64], R14 ;  /* 0x0000000e14008986 */ /* 0x0025e8000c101906 */
[----:B----4-:R2:W-:Y:S01]  /*03f0*/  @!P0 STG.E desc[UR6][R8.64], R0 ;  /* 0x0000000008008986 */ /* 0x0105e2000c101906 */
[----:B------:R-:W-:Y:S05]  /*0400*/  @P0 EXIT ;  /* 0x000000000000094d */ /* 0x000fea0003800000 */
[----:B------:R-:W-:Y:S01]  /*0410*/  STG.E.128 desc[UR6][R2.64], R4 ;  /* 0x0000000402007986 */ /* 0x000fe2000c101d06 */
[----:B------:R-:W-:Y:S05]  /*0420*/  EXIT ;  /* 0x000000000000794d */ /* 0x000fea0003800000 */
.L_x_0:
[----:B------:R-:W-:-:S00]  /*0430*/  BRA `(.L_x_0) ;  /* 0xfffffffc00fc7947 */ /* 0x000fc0000383ffff */
[----:B------:R-:W-:-:S00]  /*0440*/  NOP ;  /* 0x0000000000007918 */ /* 0x000fc00000000000 */
        /* <DEDUP_REMOVED lines=11> */
.L_x_1:


//--------------------- .nv.shared.triton_poi_fused_cat_convolution_31 --------------------------
	.section	.nv.shared.triton_poi_fused_cat_convolution_31,"aw",@nobits
	.sectionflags	@""
	.align	16
	.zero		1024


//--------------------- .nv.constant0.triton_poi_fused_cat_convolution_31 --------------------------
	.section	.nv.constant0.triton_poi_fused_cat_convolution_31,"a",@progbits
	.sectionflags	@""
	.align	4
.nv.constant0.triton_poi_fused_cat_convolution_31:
	.zero		560
